	.headerflags	@"EF_CUDA_TEXMODE_UNIFIED EF_CUDA_64BIT_ADDRESS EF_CUDA_ACCELERATORS EF_CUDA_SM90 EF_CUDA_VIRTUAL_SM(EF_CUDA_SM90)"
	.elftype	@"ET_EXEC"


//--------------------- .nv.info                  --------------------------
	.section	.nv.info,"",@"SHT_CUDA_INFO"
	.align	4


	//----- nvinfo : EIATTR_REGCOUNT
	.align		4
        /*0000*/ 	.byte	0x04, 0x2f
        /*0002*/ 	.short	(.L_1 - .L_0)
	.align		4
.L_0:
        /*0004*/ 	.word	index@(triton_poi_fused_convolution_leaky_relu_10)
        /*0008*/ 	.word	0x00000014


	//----- nvinfo : EIATTR_MIN_STACK_SIZE
	.align		4
.L_1:
        /*000c*/ 	.byte	0x04, 0x12
        /*000e*/ 	.short	(.L_3 - .L_2)
	.align		4
.L_2:
        /*0010*/ 	.word	index@(triton_poi_fused_convolution_leaky_relu_10)
        /*0014*/ 	.word	0x00000000


	//----- nvinfo : EIATTR_FRAME_SIZE
	.align		4
.L_3:
        /*0018*/ 	.byte	0x04, 0x11
        /*001a*/ 	.short	(.L_5 - .L_4)
	.align		4
.L_4:
        /*001c*/ 	.word	index@(triton_poi_fused_convolution_leaky_relu_10)
        /*0020*/ 	.word	0x00000000


	//----- nvinfo : EIATTR_MIN_STACK_SIZE
	.align		4
.L_5:
        /*0024*/ 	.byte	0x04, 0x12
        /*0026*/ 	.short	(.L_7 - .L_6)
	.align		4
.L_6:
        /*0028*/ 	.word	index@(triton_poi_fused_convolution_leaky_relu_10)
        /*002c*/ 	.word	0x00000000
.L_7:


//--------------------- .nv.info.triton_poi_fused_convolution_leaky_relu_10 --------------------------
	.section	.nv.info.triton_poi_fused_convolution_leaky_relu_10,"",@"SHT_CUDA_INFO"
	.sectionflags	@""
	.align	4


	//----- nvinfo : EIATTR_CUDA_API_VERSION
	.align		4
        /*0000*/ 	.byte	0x04, 0x37
        /*0002*/ 	.short	(.L_9 - .L_8)
.L_8:
        /*0004*/ 	.word	0x0000007c


	//----- nvinfo : EIATTR_KPARAM_INFO
	.align		4
.L_9:
        /*0008*/ 	.byte	0x04, 0x17
        /*000a*/ 	.short	(.L_11 - .L_10)
.L_10:
        /*000c*/ 	.word	0x00000000
        /*0010*/ 	.short	0x0005
        /*0012*/ 	.short	0x0028
        /*0014*/ 	.byte	0x00, 0xf0, 0x11, 0x00


	//----- nvinfo : EIATTR_KPARAM_INFO
	.align		4
.L_11:
        /*0018*/ 	.byte	0x04, 0x17
        /*001a*/ 	.short	(.L_13 - .L_12)
.L_12:
        /*001c*/ 	.word	0x00000000
        /*0020*/ 	.short	0x0004
        /*0022*/ 	.short	0x0020
        /*0024*/ 	.byte	0x00, 0xf4, 0x21, 0x00


	//----- nvinfo : EIATTR_KPARAM_INFO
	.align		4
.L_13:
        /*0028*/ 	.byte	0x04, 0x17
        /*002a*/ 	.short	(.L_15 - .L_14)
.L_14:
        /*002c*/ 	.word	0x00000000
        /*0030*/ 	.short	0x0003
        /*0032*/ 	.short	0x0018
        /*0034*/ 	.byte	0x00, 0xf4, 0x21, 0x00


	//----- nvinfo : EIATTR_KPARAM_INFO
	.align		4
.L_15:
        /*0038*/ 	.byte	0x04, 0x17
        /*003a*/ 	.short	(.L_17 - .L_16)
.L_16:
        /*003c*/ 	.word	0x00000000
        /*0040*/ 	.short	0x0002
        /*0042*/ 	.short	0x0010
        /*0044*/ 	.byte	0x00, 0xf4, 0x21, 0x00


	//----- nvinfo : EIATTR_KPARAM_INFO
	.align		4
.L_17:
        /*0048*/ 	.byte	0x04, 0x17
        /*004a*/ 	.short	(.L_19 - .L_18)
.L_18:
        /*004c*/ 	.word	0x00000000
        /*0050*/ 	.short	0x0001
        /*0052*/ 	.short	0x0008
        /*0054*/ 	.byte	0x00, 0xf4, 0x21, 0x00


	//----- nvinfo : EIATTR_KPARAM_INFO
	.align		4
.L_19:
        /*0058*/ 	.byte	0x04, 0x17
        /*005a*/ 	.short	(.L_21 - .L_20)
.L_20:
        /*005c*/ 	.word	0x00000000
        /*0060*/ 	.short	0x0000
        /*0062*/ 	.short	0x0000
        /*0064*/ 	.byte	0x00, 0xf4, 0x21, 0x00


	//----- nvinfo : EIATTR_SPARSE_MMA_MASK
	.align		4
.L_21:
        /*0068*/ 	.byte	0x03, 0x50
        /*006a*/ 	.short	0x0000


	//----- nvinfo : EIATTR_MAXREG_COUNT
	.align		4
        /*006c*/ 	.byte	0x03, 0x1b
        /*006e*/ 	.short	0x00ff


	//----- nvinfo : EIATTR_EXIT_INSTR_OFFSETS
	.align		4
        /*0070*/ 	.byte	0x04, 0x1c
        /*0072*/ 	.short	(.L_23 - .L_22)


	//   ....[0]....
.L_22:
        /*0074*/ 	.word	0x00000350


	//----- nvinfo : EIATTR_REQNTID
	.align		4
.L_23:
        /*0078*/ 	.byte	0x04, 0x10
        /*007a*/ 	.short	(.L_25 - .L_24)
.L_24:
        /*007c*/ 	.word	0x00000080
        /*0080*/ 	.word	0x00000001
        /*0084*/ 	.word	0x00000001


	//----- nvinfo : EIATTR_CBANK_PARAM_SIZE
	.align		4
.L_25:
        /*0088*/ 	.byte	0x03, 0x19
        /*008a*/ 	.short	0x002c


	//----- nvinfo : EIATTR_PARAM_CBANK
	.align		4
        /*008c*/ 	.byte	0x04, 0x0a
        /*008e*/ 	.short	(.L_27 - .L_26)
	.align		4
.L_26:
        /*0090*/ 	.word	index@(.nv.constant0.triton_poi_fused_convolution_leaky_relu_10)
        /*0094*/ 	.short	0x0210
        /*0096*/ 	.short	0x002c


	//----- nvinfo : EIATTR_SW_WAR
	.align		4
.L_27:
        /*0098*/ 	.byte	0x04, 0x36
        /*009a*/ 	.short	(.L_29 - .L_28)
.L_28:
        /*009c*/ 	.word	0x00000008
.L_29:


//--------------------- .nv.callgraph             --------------------------
	.section	.nv.callgraph,"",@"SHT_CUDA_CALLGRAPH"
	.align	4
	.sectionentsize	8
	.align		4
        /*0000*/ 	.word	0x00000000
	.align		4
        /*0004*/ 	.word	0xffffffff
	.align		4
        /*0008*/ 	.word	0x00000000
	.align		4
        /*000c*/ 	.word	0xfffffffe
	.align		4
        /*0010*/ 	.word	0x00000000
	.align		4
        /*0014*/ 	.word	0xfffffffd
	.align		4
        /*0018*/ 	.word	0x00000000
	.align		4
        /*001c*/ 	.word	0xfffffffc


//--------------------- .text.triton_poi_fused_convolution_leaky_relu_10 --------------------------
	.section	.text.triton_poi_fused_convolution_leaky_relu_10,"ax",@progbits
	.align	128
        .global         triton_poi_fused_convolution_leaky_relu_10
        .type           triton_poi_fused_convolution_leaky_relu_10,@function
        .size           triton_poi_fused_convolution_leaky_relu_10,(.L_x_1 - triton_poi_fused_convolution_leaky_relu_10)
        .other          triton_poi_fused_convolution_leaky_relu_10,@"STO_CUDA_ENTRY STV_DEFAULT"
triton_poi_fused_convolution_leaky_relu_10:
.text.triton_poi_fused_convolution_leaky_relu_10:
[----:B------:R-:W-:Y:S01]  /*0000*/  LDC R1, c[0x0][0x28] ;  /* 0x00000a00ff017b82 */ /* 0x000fe20000000800 */
[----:B------:R-:W1:Y:S07]  /*0010*/  S2R R0, SR_TID.X ;  /* 0x0000000000007919 */ /* 0x000e6e0000002100 */
[----:B------:R-:W2:Y:S01]  /*0020*/  LDC.64 R8, c[0x0][0x220] ;  /* 0x00008800ff087b82 */ /* 0x000ea20000000a00 */
[----:B------:R-:W-:Y:S01]  /*0030*/  ULDC.64 UR4, c[0x0][0x208] ;  /* 0x0000820000047ab9 */ /* 0x000fe20000000a00 */
[----:B------:R-:W-:Y:S01]  /*0040*/  ULDC.64 UR6, c[0x0][0x228] ;  /* 0x00008a0000067ab9 */ /* 0x000fe20000000a00 */
[----:B------:R-:W3:Y:S01]  /*0050*/  S2R R3, SR_CTAID.X ;  /* 0x0000000000037919 */ /* 0x000ee20000002500 */
[----:B------:R-:W-:Y:S01]  /*0060*/  ULDC.64 UR8, c[0x0][0x230] ;  /* 0x00008c0000087ab9 */ /* 0x000fe20000000a00 */
[----:B-1----:R-:W-:Y:S01]  /*0070*/  IMAD.SHL.U32 R0, R0, 0x2, RZ ;  /* 0x0000000200007824 */ /* 0x002fe200078e00ff */
[----:B---3--:R-:W-:-:S04]  /*0080*/  SHF.R.S32.HI R5, RZ, 0x17, R3 ;  /* 0x00000017ff057819 */ /* 0x008fc80000011403 */
[----:B------:R-:W-:Y:S02]  /*0090*/  LOP3.LUT R0, R0, 0xfe, RZ, 0xc0, !PT ;  /* 0x000000fe00007812 */ /* 0x000fe400078ec0ff */
[----:B------:R-:W-:-:S03]  /*00a0*/  SGXT R5, R5, 0x1 ;  /* 0x000000010505781a */ /* 0x000fc60000000200 */
[----:B------:R-:W-:Y:S02]  /*00b0*/  IMAD R0, R3, 0x100, R0 ;  /* 0x0000010003007824 */ /* 0x000fe400078e0200 */
[----:B------:R-:W1:Y:S03]  /*00c0*/  LDC.64 R2, c[0x0][0x218] ;  /* 0x00008600ff027b82 */ /* 0x000e660000000a00 */
[----:B------:R-:W-:-:S04]  /*00d0*/  LEA.HI R5, R5, R0, RZ, 0x4 ;  /* 0x0000000005057211 */ /* 0x000fc800078f20ff */
[--C-:B------:R-:W-:Y:S02]  /*00e0*/  SHF.R.S32.HI R6, RZ, 0x4, R5.reuse ;  /* 0x00000004ff067819 */ /* 0x100fe40000011405 */
[----:B------:R-:W-:-:S04]  /*00f0*/  SHF.R.S32.HI R5, RZ, 0x1f, R5 ;  /* 0x0000001fff057819 */ /* 0x000fc80000011405 */
[----:B------:R-:W-:Y:S02]  /*0100*/  LEA.HI R7, R5, R6, RZ, 0x8 ;  /* 0x0000000605077211 */ /* 0x000fe400078f40ff */
[----:B------:R-:W3:Y:S02]  /*0110*/  LDC.64 R4, c[0x0][0x210] ;  /* 0x00008400ff047b82 */ /* 0x000ee40000000a00 */
[----:B------:R-:W-:-:S05]  /*0120*/  LOP3.LUT R7, R7, 0xffffff00, RZ, 0xc0, !PT ;  /* 0xffffff0007077812 */ /* 0x000fca00078ec0ff */
[----:B------:R-:W-:Y:S02]  /*0130*/  IMAD.IADD R7, R6, 0x1, -R7 ;  /* 0x0000000106077824 */ /* 0x000fe400078e0a07 */
[----:B-1----:R-:W-:-:S04]  /*0140*/  IMAD.WIDE R2, R0, 0x4, R2 ;  /* 0x0000000400027825 */ /* 0x002fc800078e0202 */
[----:B--2---:R-:W-:Y:S01]  /*0150*/  IMAD.WIDE R8, R7, 0x4, R8 ;  /* 0x0000000407087825 */ /* 0x004fe200078e0208 */
[----:B------:R-:W2:Y:S05]  /*0160*/  LDG.E.64 R12, desc[UR4][R2.64] ;  /* 0x00000004020c7981 */ /* 0x000eaa000c1e1b00 */
[----:B------:R1:W2:Y:S01]  /*0170*/  LDG.E.EL R9, desc[UR4][R8.64] ;  /* 0x0000000408097981 */ /* 0x0002a2000c2e1900 */
[----:B---3--:R-:W-:-:S05]  /*0180*/  IMAD.WIDE R4, R0, 0x4, R4 ;  /* 0x0000000400047825 */ /* 0x008fca00078e0204 */
[----:B------:R-:W3:Y:S01]  /*0190*/  LDG.E.64 R6, desc[UR4][R4.64] ;  /* 0x0000000404067981 */ /* 0x000ee2000c1e1b00 */
[----:B------:R-:W-:Y:S02]  /*01a0*/  SHF.R.S32.HI R14, RZ, 0x1f, R0 ;  /* 0x0000001fff0e7819 */ /* 0x000fe40000011400 */
[----:B-1----:R-:W-:Y:S02]  /*01b0*/  IADD3 R8, P4, R0, UR6, RZ ;  /* 0x0000000600087c10 */ /* 0x002fe4000ff9e0ff */
[C---:B--2---:R-:W-:Y:S01]  /*01c0*/  FSETP.GT.AND P1, PT, R9.reuse, -R12, PT ;  /* 0x8000000c0900720b */ /* 0x044fe20003f24000 */
[C---:B------:R-:W-:Y:S01]  /*01d0*/  FADD R12, R9.reuse, R12 ;  /* 0x0000000c090c7221 */ /* 0x040fe20000000000 */
[C---:B------:R-:W-:Y:S01]  /*01e0*/  FSETP.GT.AND P0, PT, R9.reuse, -R13, PT ;  /* 0x8000000d0900720b */ /* 0x040fe20003f04000 */
[----:B------:R-:W-:Y:S01]  /*01f0*/  FADD R13, R9, R13 ;  /* 0x0000000d090d7221 */ /* 0x000fe20000000000 */
[----:B------:R-:W-:Y:S02]  /*0200*/  SEL R10, RZ, 0x1, !P1 ;  /* 0x00000001ff0a7807 */ /* 0x000fe40004800000 */
[----:B------:R-:W-:-:S02]  /*0210*/  SEL R11, RZ, 0x100, !P0 ;  /* 0x00000100ff0b7807 */ /* 0x000fc40004000000 */
[----:B---3--:R-:W-:-:S03]  /*0220*/  FSETP.GT.AND P2, PT, R9, -R7, PT ;  /* 0x800000070900720b */ /* 0x008fc60003f44000 */
[----:B------:R-:W-:Y:S01]  /*0230*/  IMAD.IADD R17, R10, 0x1, R11 ;  /* 0x000000010a117824 */ /* 0x000fe200078e020b */
[----:B------:R-:W-:Y:S01]  /*0240*/  FSETP.GT.AND P3, PT, R9, -R6, PT ;  /* 0x800000060900720b */ /* 0x000fe20003f64000 */
[--C-:B------:R-:W-:Y:S01]  /*0250*/  FADD R7, R7, R9.reuse ;  /* 0x0000000907077221 */ /* 0x100fe20000000000 */
[----:B------:R-:W-:Y:S01]  /*0260*/  IADD3 R10, P5, R0, UR8, RZ ;  /* 0x00000008000a7c10 */ /* 0x000fe2000ffbe0ff */
[----:B------:R-:W-:Y:S01]  /*0270*/  FADD R6, R6, R9 ;  /* 0x0000000906067221 */ /* 0x000fe20000000000 */
[----:B------:R-:W-:Y:S01]  /*0280*/  SEL R11, RZ, 0x100, !P2 ;  /* 0x00000100ff0b7807 */ /* 0x000fe20005000000 */
[----:B------:R-:W-:Y:S01]  /*0290*/  @!P1 FMUL R12, R12, 0.10000000149011611938 ;  /* 0x3dcccccd0c0c9820 */ /* 0x000fe20000400000 */
[----:B------:R-:W-:Y:S01]  /*02a0*/  SEL R0, RZ, 0x1, !P3 ;  /* 0x00000001ff007807 */ /* 0x000fe20005800000 */
[----:B------:R-:W-:Y:S01]  /*02b0*/  @!P0 FMUL R13, R13, 0.10000000149011611938 ;  /* 0x3dcccccd0d0d8820 */ /* 0x000fe20000400000 */
[----:B------:R-:W-:-:S03]  /*02c0*/  IADD3.X R9, R14, UR7, RZ, P4, !PT ;  /* 0x000000070e097c10 */ /* 0x000fc6000a7fe4ff */
[----:B------:R-:W-:Y:S02]  /*02d0*/  IMAD.IADD R15, R0, 0x1, R11 ;  /* 0x00000001000f7824 */ /* 0x000fe400078e020b */
[----:B------:R-:W-:Y:S01]  /*02e0*/  @!P2 FMUL R7, R7, 0.10000000149011611938 ;  /* 0x3dcccccd0707a820 */ /* 0x000fe20000400000 */
[----:B------:R-:W-:Y:S01]  /*02f0*/  @!P3 FMUL R6, R6, 0.10000000149011611938 ;  /* 0x3dcccccd0606b820 */ /* 0x000fe20000400000 */
[----:B------:R-:W-:Y:S01]  /*0300*/  IADD3.X R11, R14, UR9, RZ, P5, !PT ;  /* 0x000000090e0b7c10 */ /* 0x000fe2000affe4ff */
[----:B------:R-:W-:Y:S04]  /*0310*/  STG.E.U16 desc[UR4][R8.64], R15 ;  /* 0x0000000f08007986 */ /* 0x000fe8000c101504 */
[----:B------:R-:W-:Y:S04]  /*0320*/  STG.E.64 desc[UR4][R4.64], R6 ;  /* 0x0000000604007986 */ /* 0x000fe8000c101b04 */
[----:B------:R-:W-:Y:S04]  /*0330*/  STG.E.U16 desc[UR4][R10.64], R17 ;  /* 0x000000110a007986 */ /* 0x000fe8000c101504 */
[----:B------:R-:W-:Y:S01]  /*0340*/  STG.E.64 desc[UR4][R2.64], R12 ;  /* 0x0000000c02007986 */ /* 0x000fe2000c101b04 */
[----:B------:R-:W-:Y:S05]  /*0350*/  EXIT ;  /* 0x000000000000794d */ /* 0x000fea0003800000 */
.L_x_0:
[----:B------:R-:W-:-:S00]  /*0360*/  BRA `(.L_x_0) ;  /* 0xfffffffc00fc7947 */ /* 0x000fc0000383ffff */
[----:B------:R-:W-:-:S00]  /*0370*/  NOP ;  /* 0x0000000000007918 */ /* 0x000fc00000000000 */
        /* <DEDUP_REMOVED lines=8> */
.L_x_1:


//--------------------- .nv.constant0.triton_poi_fused_convolution_leaky_relu_10 --------------------------
	.section	.nv.constant0.triton_poi_fused_convolution_leaky_relu_10,"a",@progbits
	.sectionflags	@""
	.align	4
.nv.constant0.triton_poi_fused_convolution_leaky_relu_10:
	.zero		572
